//
// Generated by NVIDIA NVVM Compiler
//
// Compiler Build ID: CL-36424714
// Cuda compilation tools, release 13.0, V13.0.88
// Based on NVVM 20.0.0
//

.version 9.0
.target sm_100
.address_size 64

	// .globl	softmax

.visible .entry softmax(
	.param .u64 .ptr .align 1 softmax_param_0,
	.param .u64 .ptr .align 1 softmax_param_1,
	.param .u64 .ptr .align 1 softmax_param_2,
	.param .u32 softmax_param_3,
	.param .u32 softmax_param_4
)
{
	.reg .pred 	%p<5>;
	.reg .b32 	%r<24>;
	.reg .b32 	%f<3>;
	.reg .b64 	%rd<13>;
	.reg .b64 	%fd<28>;

	ld.param.u64 	%rd1, [softmax_param_0];
	ld.param.u64 	%rd2, [softmax_param_1];
	ld.param.u64 	%rd3, [softmax_param_2];
	ld.param.u32 	%r6, [softmax_param_3];
	ld.param.u32 	%r5, [softmax_param_4];
	mov.u32 	%r7, %ctaid.x;
	mov.u32 	%r8, %ntid.x;
	mov.u32 	%r9, %tid.x;
	mad.lo.s32 	%r1, %r7, %r8, %r9;
	mul.lo.s32 	%r10, %r5, %r6;
	setp.ge.s32 	%p1, %r1, %r10;
	@%p1 bra 	$L__BB0_5;
	cvta.to.global.u64 	%rd4, %rd1;
	mul.wide.s32 	%rd5, %r1, 8;
	add.s64 	%rd6, %rd4, %rd5;
	ld.global.f64 	%fd1, [%rd6];
	fma.rn.f64 	%fd6, %fd1, 0d3FF71547652B82FE, 0d4338000000000000;
	{
	.reg .b32 %temp; 
	mov.b64 	{%r2, %temp}, %fd6;
	}
	mov.f64 	%fd7, 0dC338000000000000;
	add.rn.f64 	%fd8, %fd6, %fd7;
	fma.rn.f64 	%fd9, %fd8, 0dBFE62E42FEFA39EF, %fd1;
	fma.rn.f64 	%fd10, %fd8, 0dBC7ABC9E3B39803F, %fd9;
	fma.rn.f64 	%fd11, %fd10, 0d3E5ADE1569CE2BDF, 0d3E928AF3FCA213EA;
	fma.rn.f64 	%fd12, %fd11, %fd10, 0d3EC71DEE62401315;
	fma.rn.f64 	%fd13, %fd12, %fd10, 0d3EFA01997C89EB71;
	fma.rn.f64 	%fd14, %fd13, %fd10, 0d3F2A01A014761F65;
	fma.rn.f64 	%fd15, %fd14, %fd10, 0d3F56C16C1852B7AF;
	fma.rn.f64 	%fd16, %fd15, %fd10, 0d3F81111111122322;
	fma.rn.f64 	%fd17, %fd16, %fd10, 0d3FA55555555502A1;
	fma.rn.f64 	%fd18, %fd17, %fd10, 0d3FC5555555555511;
	fma.rn.f64 	%fd19, %fd18, %fd10, 0d3FE000000000000B;
	fma.rn.f64 	%fd20, %fd19, %fd10, 0d3FF0000000000000;
	fma.rn.f64 	%fd21, %fd20, %fd10, 0d3FF0000000000000;
	{
	.reg .b32 %temp; 
	mov.b64 	{%r3, %temp}, %fd21;
	}
	{
	.reg .b32 %temp; 
	mov.b64 	{%temp, %r4}, %fd21;
	}
	shl.b32 	%r11, %r2, 20;
	add.s32 	%r12, %r11, %r4;
	mov.b64 	%fd27, {%r3, %r12};
	{
	.reg .b32 %temp; 
	mov.b64 	{%temp, %r13}, %fd1;
	}
	mov.b32 	%f2, %r13;
	abs.f32 	%f1, %f2;
	setp.lt.f32 	%p2, %f1, 0f4086232B;
	@%p2 bra 	$L__BB0_4;
	setp.lt.f64 	%p3, %fd1, 0d0000000000000000;
	add.f64 	%fd22, %fd1, 0d7FF0000000000000;
	selp.f64 	%fd27, 0d0000000000000000, %fd22, %p3;
	setp.geu.f32 	%p4, %f1, 0f40874800;
	@%p4 bra 	$L__BB0_4;
	shr.u32 	%r14, %r2, 31;
	add.s32 	%r15, %r2, %r14;
	shr.s32 	%r16, %r15, 1;
	shl.b32 	%r17, %r16, 20;
	add.s32 	%r18, %r4, %r17;
	mov.b64 	%fd23, {%r3, %r18};
	sub.s32 	%r19, %r2, %r16;
	shl.b32 	%r20, %r19, 20;
	add.s32 	%r21, %r20, 1072693248;
	mov.b32 	%r22, 0;
	mov.b64 	%fd24, {%r22, %r21};
	mul.f64 	%fd27, %fd24, %fd23;
$L__BB0_4:
	div.s32 	%r23, %r1, %r5;
	cvta.to.global.u64 	%rd7, %rd2;
	mul.wide.s32 	%rd8, %r23, 8;
	add.s64 	%rd9, %rd7, %rd8;
	ld.global.f64 	%fd25, [%rd9];
	div.rn.f64 	%fd26, %fd27, %fd25;
	cvta.to.global.u64 	%rd10, %rd3;
	add.s64 	%rd12, %rd10, %rd5;
	st.global.f64 	[%rd12], %fd26;
$L__BB0_5:
	ret;

}


// ===== COMPILED SASS (sm_100) =====

	.target	sm_100

	.elftype	@"ET_EXEC"


//--------------------- .note.nv.tkinfo           --------------------------
	.section	.note.nv.tkinfo,"",@"SHT_NOTE"
	.sectionflags	@"SHF_NOTE_NV_TKINFO"
	.tkinfo
        /*0018*/ 	.word	0x00000002
        /*0030*/ 	.string	""
        /*0030*/ 	.string	"ptxas"
        /*0030*/ 	.string	"Cuda compilation tools, release 13.0, V13.0.88"
        /*0030*/ 	.string	"Build cuda_13.0.r13.0/compiler.36424714_0"
        /*0030*/ 	.string	"-arch sm_100 -m 64 "



//--------------------- .note.nv.cuinfo           --------------------------
	.section	.note.nv.cuinfo,"",@"SHT_NOTE"
	.sectionflags	@"SHF_NOTE_NV_CUINFO"
        /*0018*/ 	.short	0x0002
        /*001a*/ 	.short	0x0064
        /*001c*/ 	.short	0x0082
	.zero		2


//--------------------- .nv.info                  --------------------------
	.section	.nv.info,"",@"SHT_CUDA_INFO"
	.align	4


	//----- nvinfo : EIATTR_REGCOUNT
	.align		4
        /*0000*/ 	.byte	0x04, 0x2f
        /*0002*/ 	.short	(.L_1 - .L_0)
	.align		4
.L_0:
        /*0004*/ 	.word	index@(softmax)
        /*0008*/ 	.word	0x00000019


	//----- nvinfo : EIATTR_FRAME_SIZE
	.align		4
.L_1:
        /*000c*/ 	.byte	0x04, 0x11
        /*000e*/ 	.short	(.L_3 - .L_2)
	.align		4
.L_2:
        /*0010*/ 	.word	index@($__internal_0_$__cuda_sm20_div_rn_f64_full)
        /*0014*/ 	.word	0x00000000


	//----- nvinfo : EIATTR_FRAME_SIZE
	.align		4
.L_3:
        /*0018*/ 	.byte	0x04, 0x11
        /*001a*/ 	.short	(.L_5 - .L_4)
	.align		4
.L_4:
        /*001c*/ 	.word	index@(softmax)
        /*0020*/ 	.word	0x00000000


	//----- nvinfo : EIATTR_MIN_STACK_SIZE
	.align		4
.L_5:
        /*0024*/ 	.byte	0x04, 0x12
        /*0026*/ 	.short	(.L_7 - .L_6)
	.align		4
.L_6:
        /*0028*/ 	.word	index@(softmax)
        /*002c*/ 	.word	0x00000000
.L_7:


//--------------------- .nv.compat                --------------------------
	.section	.nv.compat,"",@"SHT_CUDA_COMPAT_INFO"
	.align	4
        /*0000*/ 	.byte	0x02, 0x09, 0x00, 0x00, 0x02, 0x02, 0x01, 0x00, 0x02, 0x05, 0x05, 0x00, 0x03, 0x07, 0x01, 0x01
        /*0010*/ 	.byte	0x02, 0x03, 0x00, 0x00, 0x02, 0x06, 0x01, 0x00, 0x04, 0x0b, 0x08, 0x00, 0x01, 0x00, 0x00, 0x00
        /*0020*/ 	.byte	0x00, 0x00, 0x00, 0x00


//--------------------- .nv.info.softmax          --------------------------
	.section	.nv.info.softmax,"",@"SHT_CUDA_INFO"
	.sectionflags	@""
	.align	4


	//----- nvinfo : EIATTR_CUDA_API_VERSION
	.align		4
        /*0000*/ 	.byte	0x04, 0x37
        /*0002*/ 	.short	(.L_9 - .L_8)
.L_8:
        /*0004*/ 	.word	0x00000082


	//----- nvinfo : EIATTR_KPARAM_INFO
	.align		4
.L_9:
        /*0008*/ 	.byte	0x04, 0x17
        /*000a*/ 	.short	(.L_11 - .L_10)
.L_10:
        /*000c*/ 	.word	0x00000000
        /*0010*/ 	.short	0x0004
        /*0012*/ 	.short	0x001c
        /*0014*/ 	.byte	0x00, 0xf0, 0x11, 0x00


	//----- nvinfo : EIATTR_KPARAM_INFO
	.align		4
.L_11:
        /*0018*/ 	.byte	0x04, 0x17
        /*001a*/ 	.short	(.L_13 - .L_12)
.L_12:
        /*001c*/ 	.word	0x00000000
        /*0020*/ 	.short	0x0003
        /*0022*/ 	.short	0x0018
        /*0024*/ 	.byte	0x00, 0xf0, 0x11, 0x00


	//----- nvinfo : EIATTR_KPARAM_INFO
	.align		4
.L_13:
        /*0028*/ 	.byte	0x04, 0x17
        /*002a*/ 	.short	(.L_15 - .L_14)
.L_14:
        /*002c*/ 	.word	0x00000000
        /*0030*/ 	.short	0x0002
        /*0032*/ 	.short	0x0010
        /*0034*/ 	.byte	0x00, 0xf5, 0x21, 0x00


	//----- nvinfo : EIATTR_KPARAM_INFO
	.align		4
.L_15:
        /*0038*/ 	.byte	0x04, 0x17
        /*003a*/ 	.short	(.L_17 - .L_16)
.L_16:
        /*003c*/ 	.word	0x00000000
        /*0040*/ 	.short	0x0001
        /*0042*/ 	.short	0x0008
        /*0044*/ 	.byte	0x00, 0xf5, 0x21, 0x00


	//----- nvinfo : EIATTR_KPARAM_INFO
	.align		4
.L_17:
        /*0048*/ 	.byte	0x04, 0x17
        /*004a*/ 	.short	(.L_19 - .L_18)
.L_18:
        /*004c*/ 	.word	0x00000000
        /*0050*/ 	.short	0x0000
        /*0052*/ 	.short	0x0000
        /*0054*/ 	.byte	0x00, 0xf5, 0x21, 0x00


	//----- nvinfo : EIATTR_SPARSE_MMA_MASK
	.align		4
.L_19:
        /*0058*/ 	.byte	0x03, 0x50
        /*005a*/ 	.short	0x0000


	//----- nvinfo : EIATTR_MAXREG_COUNT
	.align		4
        /*005c*/ 	.byte	0x03, 0x1b
        /*005e*/ 	.short	0x00ff


	//----- nvinfo : EIATTR_MERCURY_ISA_VERSION
	.align		4
        /*0060*/ 	.byte	0x03, 0x5f
        /*0062*/ 	.short	0x0101


	//----- nvinfo : EIATTR_VRC_CTA_INIT_COUNT
	.align		4
        /*0064*/ 	.byte	0x02, 0x4a
	.zero		1
	.zero		1


	//----- nvinfo : EIATTR_EXIT_INSTR_OFFSETS
	.align		4
        /*0068*/ 	.byte	0x04, 0x1c
        /*006a*/ 	.short	(.L_21 - .L_20)


	//   ....[0]....
.L_20:
        /*006c*/ 	.word	0x00000080


	//   ....[1]....
        /*0070*/ 	.word	0x000007b0


	//----- nvinfo : EIATTR_CRS_STACK_SIZE
	.align		4
.L_21:
        /*0074*/ 	.byte	0x04, 0x1e
        /*0076*/ 	.short	(.L_23 - .L_22)
.L_22:
        /*0078*/ 	.word	0x00000000


	//----- nvinfo : EIATTR_CBANK_PARAM_SIZE
	.align		4
.L_23:
        /*007c*/ 	.byte	0x03, 0x19
        /*007e*/ 	.short	0x0020


	//----- nvinfo : EIATTR_PARAM_CBANK
	.align		4
        /*0080*/ 	.byte	0x04, 0x0a
        /*0082*/ 	.short	(.L_25 - .L_24)
	.align		4
.L_24:
        /*0084*/ 	.word	index@(.nv.constant0.softmax)
        /*0088*/ 	.short	0x0380
        /*008a*/ 	.short	0x0020


	//----- nvinfo : EIATTR_SW_WAR
	.align		4
.L_25:
        /*008c*/ 	.byte	0x04, 0x36
        /*008e*/ 	.short	(.L_27 - .L_26)
.L_26:
        /*0090*/ 	.word	0x00000008
.L_27:


//--------------------- .nv.callgraph             --------------------------
	.section	.nv.callgraph,"",@"SHT_CUDA_CALLGRAPH"
	.align	4
	.sectionentsize	8
	.align		4
        /*0000*/ 	.word	0x00000000
	.align		4
        /*0004*/ 	.word	0xffffffff
	.align		4
        /*0008*/ 	.word	0x00000000
	.align		4
        /*000c*/ 	.word	0xfffffffe
	.align		4
        /*0010*/ 	.word	0x00000000
	.align		4
        /*0014*/ 	.word	0xfffffffd
	.align		4
        /*0018*/ 	.word	0x00000000
	.align		4
        /*001c*/ 	.word	0xfffffffc


//--------------------- .text.softmax             --------------------------
	.section	.text.softmax,"ax",@progbits
	.align	128
        .global         softmax
        .type           softmax,@function
        .size           softmax,(.L_x_10 - softmax)
        .other          softmax,@"STO_CUDA_ENTRY STV_DEFAULT"
softmax:
.text.softmax:
[----:B------:R-:W-:Y:S01]  /*0000*/  LDC R1, c[0x0][0x37c] ;  /* 0x0000df00ff017b82 */ /* 0x000fe20000000800 */
[----:B------:R-:W0:Y:S07]  /*0010*/  S2R R3, SR_TID.X ;  /* 0x0000000000037919 */ /* 0x000e2e0000002100 */
[----:B------:R-:W0:Y:S08]  /*0020*/  S2UR UR4, SR_CTAID.X ;  /* 0x00000000000479c3 */ /* 0x000e300000002500 */
[----:B------:R-:W0:Y:S08]  /*0030*/  LDC R0, c[0x0][0x360] ;  /* 0x0000d800ff007b82 */ /* 0x000e300000000800 */
[----:B------:R-:W1:Y:S01]  /*0040*/  LDC.64 R4, c[0x0][0x398] ;  /* 0x0000e600ff047b82 */ /* 0x000e620000000a00 */
[----:B0-----:R-:W-:-:S02]  /*0050*/  IMAD R0, R0, UR4, R3 ;  /* 0x0000000400007c24 */ /* 0x001fc4000f8e0203 */
[----:B-1----:R-:W-:-:S05]  /*0060*/  IMAD R3, R5, R4, RZ ;  /* 0x0000000405037224 */ /* 0x002fca00078e02ff */
[----:B------:R-:W-:-:S13]  /*0070*/  ISETP.GE.AND P0, PT, R0, R3, PT ;  /* 0x000000030000720c */ /* 0x000fda0003f06270 */
[----:B------:R-:W-:Y:S05]  /*0080*/  @P0 EXIT ;  /* 0x000000000000094d */ /* 0x000fea0003800000 */
[----:B------:R-:W-:Y:S01]  /*0090*/  IABS R9, R5 ;  /* 0x0000000500097213 */ /* 0x000fe20000000000 */
[----:B------:R-:W0:Y:S01]  /*00a0*/  LDC.64 R2, c[0x0][0x380] ;  /* 0x0000e000ff027b82 */ /* 0x000e220000000a00 */
[----:B------:R-:W1:Y:S02]  /*00b0*/  LDCU.64 UR4, c[0x0][0x358] ;  /* 0x00006b00ff0477ac */ /* 0x000e640008000a00 */
[----:B------:R-:W2:Y:S08]  /*00c0*/  I2F.RP R4, R9 ;  /* 0x0000000900047306 */ /* 0x000eb00000209400 */
[----:B--2---:R-:W2:Y:S01]  /*00d0*/  MUFU.RCP R4, R4 ;  /* 0x0000000400047308 */ /* 0x004ea20000001000 */
[----:B0-----:R-:W-:-:S06]  /*00e0*/  IMAD.WIDE R2, R0, 0x8, R2 ;  /* 0x0000000800027825 */ /* 0x001fcc00078e0202 */
[----:B-1----:R-:W3:Y:S01]  /*00f0*/  LDG.E.64 R2, desc[UR4][R2.64] ;  /* 0x0000000402027981 */ /* 0x002ee2000c1e1b00 */
[----:B--2---:R-:W-:-:S04]  /*0100*/  VIADD R6, R4, 0xffffffe ;  /* 0x0ffffffe04067836 */ /* 0x004fc80000000000 */
[----:B------:R0:W1:Y:S02]  /*0110*/  F2I.FTZ.U32.TRUNC.NTZ R7, R6 ;  /* 0x0000000600077305 */ /* 0x000064000021f000 */
[----:B0-----:R-:W-:Y:S02]  /*0120*/  IMAD.MOV.U32 R6, RZ, RZ, RZ ;  /* 0x000000ffff067224 */ /* 0x001fe400078e00ff */
[----:B-1----:R-:W-:-:S04]  /*0130*/  IMAD.MOV R8, RZ, RZ, -R7 ;  /* 0x000000ffff087224 */ /* 0x002fc800078e0a07 */
[----:B------:R-:W-:Y:S01]  /*0140*/  IMAD R11, R8, R9, RZ ;  /* 0x00000009080b7224 */ /* 0x000fe200078e02ff */
[----:B------:R-:W-:-:S03]  /*0150*/  IABS R8, R0 ;  /* 0x0000000000087213 */ /* 0x000fc60000000000 */
[----:B------:R-:W-:-:S06]  /*0160*/  IMAD.HI.U32 R7, R7, R11, R6 ;  /* 0x0000000b07077227 */ /* 0x000fcc00078e0006 */
[----:B------:R-:W-:-:S04]  /*0170*/  IMAD.HI.U32 R4, R7, R8, RZ ;  /* 0x0000000807047227 */ /* 0x000fc800078e00ff */
[----:B------:R-:W-:-:S04]  /*0180*/  IMAD.MOV R6, RZ, RZ, -R4 ;  /* 0x000000ffff067224 */ /* 0x000fc800078e0a04 */
[----:B------:R-:W-:-:S05]  /*0190*/  IMAD R6, R9, R6, R8 ;  /* 0x0000000609067224 */ /* 0x000fca00078e0208 */
[----:B------:R-:W-:Y:S02]  /*01a0*/  ISETP.GT.U32.AND P1, PT, R9, R6, PT ;  /* 0x000000060900720c */ /* 0x000fe40003f24070 */
[----:B------:R-:W-:-:S11]  /*01b0*/  LOP3.LUT R8, R0, R5, RZ, 0x3c, !PT ;  /* 0x0000000500087212 */ /* 0x000fd600078e3cff */
[----:B------:R-:W-:-:S05]  /*01c0*/  @!P1 IMAD.IADD R6, R6, 0x1, -R9 ;  /* 0x0000000106069824 */ /* 0x000fca00078e0a09 */
[----:B------:R-:W-:Y:S02]  /*01d0*/  ISETP.GE.U32.AND P0, PT, R6, R9, PT ;  /* 0x000000090600720c */ /* 0x000fe40003f06070 */
[----:B------:R-:W0:Y:S01]  /*01e0*/  LDC.64 R6, c[0x0][0x388] ;  /* 0x0000e200ff067b82 */ /* 0x000e220000000a00 */
[----:B------:R-:W-:Y:S01]  /*01f0*/  ISETP.GE.AND P2, PT, R8, RZ, PT ;  /* 0x000000ff0800720c */ /* 0x000fe20003f46270 */
[----:B------:R-:W-:Y:S01]  /*0200*/  @!P1 VIADD R4, R4, 0x1 ;  /* 0x0000000104049836 */ /* 0x000fe20000000000 */
[----:B------:R-:W-:-:S08]  /*0210*/  ISETP.NE.AND P1, PT, R5, RZ, PT ;  /* 0x000000ff0500720c */ /* 0x000fd00003f25270 */
[----:B------:R-:W-:-:S04]  /*0220*/  @P0 VIADD R4, R4, 0x1 ;  /* 0x0000000104040836 */ /* 0x000fc80000000000 */
[----:B------:R-:W-:Y:S01]  /*0230*/  @!P2 IMAD.MOV R4, RZ, RZ, -R4 ;  /* 0x000000ffff04a224 */ /* 0x000fe200078e0a04 */
[----:B------:R-:W-:-:S05]  /*0240*/  @!P1 LOP3.LUT R4, RZ, R5, RZ, 0x33, !PT ;  /* 0x00000005ff049212 */ /* 0x000fca00078e33ff */
[----:B0-----:R-:W-:-:S06]  /*0250*/  IMAD.WIDE R6, R4, 0x8, R6 ;  /* 0x0000000804067825 */ /* 0x001fcc00078e0206 */
[----:B------:R-:W2:Y:S01]  /*0260*/  LDG.E.64 R6, desc[UR4][R6.64] ;  /* 0x0000000406067981 */ /* 0x000ea2000c1e1b00 */
[----:B------:R-:W-:Y:S02]  /*0270*/  IMAD.MOV.U32 R4, RZ, RZ, 0x652b82fe ;  /* 0x652b82feff047424 */ /* 0x000fe400078e00ff */
[----:B------:R-:W-:Y:S01]  /*0280*/  IMAD.MOV.U32 R5, RZ, RZ, 0x3ff71547 ;  /* 0x3ff71547ff057424 */ /* 0x000fe200078e00ff */
[----:B------:R-:W-:Y:S01]  /*0290*/  UMOV UR6, 0xfefa39ef ;  /* 0xfefa39ef00067882 */ /* 0x000fe20000000000 */
[----:B------:R-:W-:Y:S01]  /*02a0*/  UMOV UR7, 0x3fe62e42 ;  /* 0x3fe62e4200077882 */ /* 0x000fe20000000000 */
[----:B------:R-:W-:Y:S01]  /*02b0*/  IMAD.MOV.U32 R12, RZ, RZ, 0x1 ;  /* 0x00000001ff0c7424 */ /* 0x000fe200078e00ff */
[----:B------:R-:W-:Y:S02]  /*02c0*/  BSSY.RECONVERGENT B0, `(.L_x_0) ;  /* 0x000003c000007945 */ /* 0x000fe40003800200 */
[----:B---3--:R-:W-:-:S08]  /*02d0*/  DFMA R4, R2, R4, 6.75539944105574400000e+15 ;  /* 0x433800000204742b */ /* 0x008fd00000000004 */
[----:B------:R-:W-:-:S08]  /*02e0*/  DADD R8, R4, -6.75539944105574400000e+15 ;  /* 0xc338000004087429 */ /* 0x000fd00000000000 */
[----:B------:R-:W-:Y:S01]  /*02f0*/  DFMA R10, R8, -UR6, R2 ;  /* 0x80000006080a7c2b */ /* 0x000fe20008000002 */
[----:B------:R-:W-:Y:S01]  /*0300*/  UMOV UR6, 0x3b39803f ;  /* 0x3b39803f00067882 */ /* 0x000fe20000000000 */
[----:B------:R-:W-:-:S06]  /*0310*/  UMOV UR7, 0x3c7abc9e ;  /* 0x3c7abc9e00077882 */ /* 0x000fcc0000000000 */
[----:B------:R-:W-:Y:S01]  /*0320*/  DFMA R8, R8, -UR6, R10 ;  /* 0x8000000608087c2b */ /* 0x000fe2000800000a */
[----:B------:R-:W-:Y:S02]  /*0330*/  IMAD.MOV.U32 R10, RZ, RZ, -0x35dec16 ;  /* 0xfca213eaff0a7424 */ /* 0x000fe400078e00ff */
[----:B------:R-:W-:Y:S01]  /*0340*/  IMAD.MOV.U32 R11, RZ, RZ, 0x3e928af3 ;  /* 0x3e928af3ff0b7424 */ /* 0x000fe200078e00ff */
[----:B------:R-:W-:Y:S01]  /*0350*/  UMOV UR6, 0x69ce2bdf ;  /* 0x69ce2bdf00067882 */ /* 0x000fe20000000000 */
[----:B------:R-:W-:-:S04]  /*0360*/  UMOV UR7, 0x3e5ade15 ;  /* 0x3e5ade1500077882 */ /* 0x000fc80000000000 */
[----:B------:R-:W-:Y:S01]  /*0370*/  DFMA R10, R8, UR6, R10 ;  /* 0x00000006080a7c2b */ /* 0x000fe2000800000a */
[----:B------:R-:W-:Y:S01]  /*0380*/  UMOV UR6, 0x62401315 ;  /* 0x6240131500067882 */ /* 0x000fe20000000000 */
[----:B------:R-:W-:-:S06]  /*0390*/  UMOV UR7, 0x3ec71dee ;  /* 0x3ec71dee00077882 */ /* 0x000fcc0000000000 */
[----:B------:R-:W-:Y:S01]  /*03a0*/  DFMA R10, R8, R10, UR6 ;  /* 0x00000006080a7e2b */ /* 0x000fe2000800000a */
        /* <DEDUP_REMOVED lines=14> */
[C---:B------:R-:W-:Y:S01]  /*0490*/  DFMA R10, R8.reuse, R10, UR6 ;  /* 0x00000006080a7e2b */ /* 0x040fe2000800000a */
[----:B------:R-:W-:Y:S01]  /*04a0*/  UMOV UR6, 0x55555511 ;  /* 0x5555551100067882 */ /* 0x000fe20000000000 */
[----:B------:R-:W-:Y:S01]  /*04b0*/  UMOV UR7, 0x3fc55555 ;  /* 0x3fc5555500077882 */ /* 0x000fe20000000000 */
[----:B--2---:R-:W0:Y:S05]  /*04c0*/  MUFU.RCP64H R13, R7 ;  /* 0x00000007000d7308 */ /* 0x004e2a0000001800 */
[----:B------:R-:W-:Y:S01]  /*04d0*/  DFMA R10, R8, R10, UR6 ;  /* 0x00000006080a7e2b */ /* 0x000fe2000800000a */
[----:B------:R-:W-:Y:S01]  /*04e0*/  UMOV UR6, 0xb ;  /* 0x0000000b00067882 */ /* 0x000fe20000000000 */
[----:B------:R-:W-:-:S06]  /*04f0*/  UMOV UR7, 0x3fe00000 ;  /* 0x3fe0000000077882 */ /* 0x000fcc0000000000 */
[----:B------:R-:W-:Y:S02]  /*0500*/  DFMA R10, R8, R10, UR6 ;  /* 0x00000006080a7e2b */ /* 0x000fe4000800000a */
[----:B0-----:R-:W-:-:S08]  /*0510*/  DFMA R14, -R6, R12, 1 ;  /* 0x3ff00000060e742b */ /* 0x001fd0000000010c */
[----:B------:R-:W-:Y:S02]  /*0520*/  DFMA R14, R14, R14, R14 ;  /* 0x0000000e0e0e722b */ /* 0x000fe4000000000e */
[----:B------:R-:W-:Y:S01]  /*0530*/  DFMA R10, R8, R10, 1 ;  /* 0x3ff00000080a742b */ /* 0x000fe2000000000a */
[----:B------:R-:W-:-:S05]  /*0540*/  FSETP.GEU.AND P0, PT, |R3|, 4.1917929649353027344, PT ;  /* 0x4086232b0300780b */ /* 0x000fca0003f0e200 */
[----:B------:R-:W-:Y:S02]  /*0550*/  DFMA R14, R12, R14, R12 ;  /* 0x0000000e0c0e722b */ /* 0x000fe4000000000c */
[----:B------:R-:W-:-:S06]  /*0560*/  DFMA R12, R8, R10, 1 ;  /* 0x3ff00000080c742b */ /* 0x000fcc000000000a */
[----:B------:R-:W-:-:S04]  /*0570*/  DFMA R10, -R6, R14, 1 ;  /* 0x3ff00000060a742b */ /* 0x000fc8000000010e */
[----:B------:R-:W-:Y:S02]  /*0580*/  IMAD R9, R4, 0x100000, R13 ;  /* 0x0010000004097824 */ /* 0x000fe400078e020d */
[----:B------:R-:W-:Y:S02]  /*0590*/  IMAD.MOV.U32 R8, RZ, RZ, R12 ;  /* 0x000000ffff087224 */ /* 0x000fe400078e000c */
[----:B------:R-:W-:Y:S01]  /*05a0*/  DFMA R10, R14, R10, R14 ;  /* 0x0000000a0e0a722b */ /* 0x000fe2000000000e */
[----:B------:R-:W-:Y:S10]  /*05b0*/  @!P0 BRA `(.L_x_1) ;  /* 0x0000000000308947 */ /* 0x000ff40003800000 */
[----:B------:R-:W-:Y:S01]  /*05c0*/  FSETP.GEU.AND P1, PT, |R3|, 4.2275390625, PT ;  /* 0x408748000300780b */ /* 0x000fe20003f2e200 */
[C---:B------:R-:W-:Y:S02]  /*05d0*/  DADD R8, R2.reuse, +INF ;  /* 0x7ff0000002087429 */ /* 0x040fe40000000000 */
[----:B------:R-:W-:-:S08]  /*05e0*/  DSETP.GEU.AND P0, PT, R2, RZ, PT ;  /* 0x000000ff0200722a */ /* 0x000fd00003f0e000 */
[----:B------:R-:W-:Y:S02]  /*05f0*/  FSEL R8, R8, RZ, P0 ;  /* 0x000000ff08087208 */ /* 0x000fe40000000000 */
[----:B------:R-:W-:Y:S02]  /*0600*/  @!P1 LEA.HI R5, R4, R4, RZ, 0x1 ;  /* 0x0000000404059211 */ /* 0x000fe400078f08ff */
[----:B------:R-:W-:Y:S02]  /*0610*/  FSEL R9, R9, RZ, P0 ;  /* 0x000000ff09097208 */ /* 0x000fe40000000000 */
[----:B------:R-:W-:-:S05]  /*0620*/  @!P1 SHF.R.S32.HI R5, RZ, 0x1, R5 ;  /* 0x00000001ff059819 */ /* 0x000fca0000011405 */
[----:B------:R-:W-:Y:S02]  /*0630*/  @!P1 IMAD.IADD R2, R4, 0x1, -R5 ;  /* 0x0000000104029824 */ /* 0x000fe400078e0a05 */
[----:B------:R-:W-:-:S03]  /*0640*/  @!P1 IMAD R13, R5, 0x100000, R13 ;  /* 0x00100000050d9824 */ /* 0x000fc600078e020d */
[----:B------:R-:W-:Y:S01]  /*0650*/  @!P1 LEA R3, R2, 0x3ff00000, 0x14 ;  /* 0x3ff0000002039811 */ /* 0x000fe200078ea0ff */
[----:B------:R-:W-:-:S06]  /*0660*/  @!P1 IMAD.MOV.U32 R2, RZ, RZ, RZ ;  /* 0x000000ffff029224 */ /* 0x000fcc00078e00ff */
[----:B------:R-:W-:-:S11]  /*0670*/  @!P1 DMUL R8, R12, R2 ;  /* 0x000000020c089228 */ /* 0x000fd60000000000 */
.L_x_1:
[----:B------:R-:W-:Y:S05]  /*0680*/  BSYNC.RECONVERGENT B0 ;  /* 0x0000000000007941 */ /* 0x000fea0003800200 */
.L_x_0:
[----:B------:R-:W-:Y:S01]  /*0690*/  IMAD.MOV.U32 R4, RZ, RZ, R8 ;  /* 0x000000ffff047224 */ /* 0x000fe200078e0008 */
[----:B------:R-:W-:Y:S01]  /*06a0*/  FSETP.GEU.AND P1, PT, |R9|, 6.5827683646048100446e-37, PT ;  /* 0x036000000900780b */ /* 0x000fe20003f2e200 */
[----:B------:R-:W-:Y:S01]  /*06b0*/  IMAD.MOV.U32 R5, RZ, RZ, R9 ;  /* 0x000000ffff057224 */ /* 0x000fe200078e0009 */
[----:B------:R-:W-:Y:S05]  /*06c0*/  BSSY.RECONVERGENT B0, `(.L_x_2) ;  /* 0x000000b000007945 */ /* 0x000fea0003800200 */
[----:B------:R-:W-:-:S08]  /*06d0*/  DMUL R2, R10, R4 ;  /* 0x000000040a027228 */ /* 0x000fd00000000000 */
[----:B------:R-:W-:-:S08]  /*06e0*/  DFMA R4, -R6, R2, R4 ;  /* 0x000000020604722b */ /* 0x000fd00000000104 */
[----:B------:R-:W-:-:S10]  /*06f0*/  DFMA R2, R10, R4, R2 ;  /* 0x000000040a02722b */ /* 0x000fd40000000002 */
[----:B------:R-:W-:-:S05]  /*0700*/  FFMA R4, RZ, R7, R3 ;  /* 0x00000007ff047223 */ /* 0x000fca0000000003 */
[----:B------:R-:W-:-:S13]  /*0710*/  FSETP.GT.AND P0, PT, |R4|, 1.469367938527859385e-39, PT ;  /* 0x001000000400780b */ /* 0x000fda0003f04200 */
[----:B------:R-:W-:Y:S05]  /*0720*/  @P0 BRA P1, `(.L_x_3) ;  /* 0x0000000000100947 */ /* 0x000fea0000800000 */
[----:B------:R-:W-:Y:S01]  /*0730*/  IMAD.MOV.U32 R4, RZ, RZ, R8 ;  /* 0x000000ffff047224 */ /* 0x000fe200078e0008 */
[----:B------:R-:W-:Y:S01]  /*0740*/  MOV R10, 0x770 ;  /* 0x00000770000a7802 */ /* 0x000fe20000000f00 */
[----:B------:R-:W-:-:S07]  /*0750*/  IMAD.MOV.U32 R5, RZ, RZ, R9 ;  /* 0x000000ffff057224 */ /* 0x000fce00078e0009 */
[----:B------:R-:W-:Y:S05]  /*0760*/  CALL.REL.NOINC `($__internal_0_$__cuda_sm20_div_rn_f64_full) ;  /* 0x0000000000147944 */ /* 0x000fea0003c00000 */
.L_x_3:
[----:B------:R-:W-:Y:S05]  /*0770*/  BSYNC.RECONVERGENT B0 ;  /* 0x0000000000007941 */ /* 0x000fea0003800200 */
.L_x_2:
[----:B------:R-:W0:Y:S02]  /*0780*/  LDC.64 R4, c[0x0][0x390] ;  /* 0x0000e400ff047b82 */ /* 0x000e240000000a00 */
[----:B0-----:R-:W-:-:S05]  /*0790*/  IMAD.WIDE R4, R0, 0x8, R4 ;  /* 0x0000000800047825 */ /* 0x001fca00078e0204 */
[----:B------:R-:W-:Y:S01]  /*07a0*/  STG.E.64 desc[UR4][R4.64], R2 ;  /* 0x0000000204007986 */ /* 0x000fe2000c101b04 */
[----:B------:R-:W-:Y:S05]  /*07b0*/  EXIT ;  /* 0x000000000000794d */ /* 0x000fea0003800000 */
        .weak           $__internal_0_$__cuda_sm20_div_rn_f64_full
        .type           $__internal_0_$__cuda_sm20_div_rn_f64_full,@function
        .size           $__internal_0_$__cuda_sm20_div_rn_f64_full,(.L_x_10 - $__internal_0_$__cuda_sm20_div_rn_f64_full)
$__internal_0_$__cuda_sm20_div_rn_f64_full:
[C---:B------:R-:W-:Y:S01]  /*07c0*/  FSETP.GEU.AND P0, PT, |R7|.reuse, 1.469367938527859385e-39, PT ;  /* 0x001000000700780b */ /* 0x040fe20003f0e200 */
[----:B------:R-:W-:Y:S01]  /*07d0*/  IMAD.MOV.U32 R16, RZ, RZ, 0x1 ;  /* 0x00000001ff107424 */ /* 0x000fe200078e00ff */
[----:B------:R-:W-:Y:S01]  /*07e0*/  LOP3.LUT R2, R7, 0x800fffff, RZ, 0xc0, !PT ;  /* 0x800fffff07027812 */ /* 0x000fe200078ec0ff */
[----:B------:R-:W-:Y:S01]  /*07f0*/  BSSY.RECONVERGENT B1, `(.L_x_4) ;  /* 0x0000055000017945 */ /* 0x000fe20003800200 */
[C---:B------:R-:W-:Y:S02]  /*0800*/  FSETP.GEU.AND P2, PT, |R5|.reuse, 1.469367938527859385e-39, PT ;  /* 0x001000000500780b */ /* 0x040fe40003f4e200 */
[----:B------:R-:W-:Y:S01]  /*0810*/  LOP3.LUT R3, R2, 0x3ff00000, RZ, 0xfc, !PT ;  /* 0x3ff0000002037812 */ /* 0x000fe200078efcff */
[----:B------:R-:W-:Y:S01]  /*0820*/  IMAD.MOV.U32 R2, RZ, RZ, R6 ;  /* 0x000000ffff027224 */ /* 0x000fe200078e0006 */
[----:B------:R-:W-:Y:S02]  /*0830*/  LOP3.LUT R11, R5, 0x7ff00000, RZ, 0xc0, !PT ;  /* 0x7ff00000050b7812 */ /* 0x000fe400078ec0ff */
[----:B------:R-:W-:-:S03]  /*0840*/  LOP3.LUT R14, R7, 0x7ff00000, RZ, 0xc0, !PT ;  /* 0x7ff00000070e7812 */ /* 0x000fc600078ec0ff */
[----:B------:R-:W-:Y:S01]  /*0850*/  @!P0 DMUL R2, R6, 8.98846567431157953865e+307 ;  /* 0x7fe0000006028828 */ /* 0x000fe20000000000 */
[----:B------:R-:W-:-:S03]  /*0860*/  ISETP.GE.U32.AND P1, PT, R11, R14, PT ;  /* 0x0000000e0b00720c */ /* 0x000fc60003f26070 */
[----:B------:R-:W-:Y:S01]  /*0870*/  @!P2 LOP3.LUT R12, R7, 0x7ff00000, RZ, 0xc0, !PT ;  /* 0x7ff00000070ca812 */ /* 0x000fe200078ec0ff */
[----:B------:R-:W-:Y:S01]  /*0880*/  @!P2 IMAD.MOV.U32 R18, RZ, RZ, RZ ;  /* 0x000000ffff12a224 */ /* 0x000fe200078e00ff */
[----:B------:R-:W0:Y:S02]  /*0890*/  MUFU.RCP64H R17, R3 ;  /* 0x0000000300117308 */ /* 0x000e240000001800 */
[----:B------:R-:W-:Y:S01]  /*08a0*/  @!P2 ISETP.GE.U32.AND P3, PT, R11, R12, PT ;  /* 0x0000000c0b00a20c */ /* 0x000fe20003f66070 */
[----:B------:R-:W-:-:S05]  /*08b0*/  IMAD.MOV.U32 R12, RZ, RZ, 0x1ca00000 ;  /* 0x1ca00000ff0c7424 */ /* 0x000fca00078e00ff */
[----:B------:R-:W-:-:S04]  /*08c0*/  @!P2 SEL R13, R12, 0x63400000, !P3 ;  /* 0x634000000c0da807 */ /* 0x000fc80005800000 */
[----:B------:R-:W-:-:S04]  /*08d0*/  @!P2 LOP3.LUT R13, R13, 0x80000000, R5, 0xf8, !PT ;  /* 0x800000000d0da812 */ /* 0x000fc800078ef805 */
[----:B------:R-:W-:Y:S01]  /*08e0*/  @!P2 LOP3.LUT R19, R13, 0x100000, RZ, 0xfc, !PT ;  /* 0x001000000d13a812 */ /* 0x000fe200078efcff */
[----:B0-----:R-:W-:-:S08]  /*08f0*/  DFMA R8, R16, -R2, 1 ;  /* 0x3ff000001008742b */ /* 0x001fd00000000802 */
[----:B------:R-:W-:-:S08]  /*0900*/  DFMA R8, R8, R8, R8 ;  /* 0x000000080808722b */ /* 0x000fd00000000008 */
[----:B------:R-:W-:Y:S01]  /*0910*/  DFMA R16, R16, R8, R16 ;  /* 0x000000081010722b */ /* 0x000fe20000000010 */
[----:B------:R-:W-:Y:S01]  /*0920*/  SEL R9, R12, 0x63400000, !P1 ;  /* 0x634000000c097807 */ /* 0x000fe20004800000 */
[----:B------:R-:W-:-:S03]  /*0930*/  IMAD.MOV.U32 R8, RZ, RZ, R4 ;  /* 0x000000ffff087224 */ /* 0x000fc600078e0004 */
[----:B------:R-:W-:-:S03]  /*0940*/  LOP3.LUT R9, R9, 0x800fffff, R5, 0xf8, !PT ;  /* 0x800fffff09097812 */ /* 0x000fc600078ef805 */
[----:B------:R-:W-:-:S03]  /*0950*/  DFMA R20, R16, -R2, 1 ;  /* 0x3ff000001014742b */ /* 0x000fc60000000802 */
[----:B------:R-:W-:-:S05]  /*0960*/  @!P2 DFMA R8, R8, 2, -R18 ;  /* 0x400000000808a82b */ /* 0x000fca0000000812 */
[----:B------:R-:W-:Y:S01]  /*0970*/  DFMA R16, R16, R20, R16 ;  /* 0x000000141010722b */ /* 0x000fe20000000010 */
[----:B------:R-:W-:Y:S02]  /*0980*/  IMAD.MOV.U32 R21, RZ, RZ, R11 ;  /* 0x000000ffff157224 */ /* 0x000fe400078e000b */
[----:B------:R-:W-:Y:S01]  /*0990*/  IMAD.MOV.U32 R20, RZ, RZ, R14 ;  /* 0x000000ffff147224 */ /* 0x000fe200078e000e */
[----:B------:R-:W-:Y:S02]  /*09a0*/  @!P0 LOP3.LUT R20, R3, 0x7ff00000, RZ, 0xc0, !PT ;  /* 0x7ff0000003148812 */ /* 0x000fe400078ec0ff */
[----:B------:R-:W-:Y:S02]  /*09b0*/  @!P2 LOP3.LUT R21, R9, 0x7ff00000, RZ, 0xc0, !PT ;  /* 0x7ff000000915a812 */ /* 0x000fe400078ec0ff */
[----:B------:R-:W-:Y:S01]  /*09c0*/  DMUL R18, R16, R8 ;  /* 0x0000000810127228 */ /* 0x000fe20000000000 */
[----:B------:R-:W-:Y:S02]  /*09d0*/  VIADD R22, R20, 0xffffffff ;  /* 0xffffffff14167836 */ /* 0x000fe40000000000 */
[----:B------:R-:W-:-:S05]  /*09e0*/  VIADD R13, R21, 0xffffffff ;  /* 0xffffffff150d7836 */ /* 0x000fca0000000000 */
[----:B------:R-:W-:Y:S01]  /*09f0*/  DFMA R14, R18, -R2, R8 ;  /* 0x80000002120e722b */ /* 0x000fe20000000008 */
[----:B------:R-:W-:-:S04]  /*0a00*/  ISETP.GT.U32.AND P0, PT, R13, 0x7feffffe, PT ;  /* 0x7feffffe0d00780c */ /* 0x000fc80003f04070 */
[----:B------:R-:W-:-:S03]  /*0a10*/  ISETP.GT.U32.OR P0, PT, R22, 0x7feffffe, P0 ;  /* 0x7feffffe1600780c */ /* 0x000fc60000704470 */
[----:B------:R-:W-:-:S10]  /*0a20*/  DFMA R14, R16, R14, R18 ;  /* 0x0000000e100e722b */ /* 0x000fd40000000012 */
[----:B------:R-:W-:Y:S05]  /*0a30*/  @P0 BRA `(.L_x_5) ;  /* 0x00000000006c0947 */ /* 0x000fea0003800000 */
[----:B------:R-:W-:-:S04]  /*0a40*/  LOP3.LUT R16, R7, 0x7ff00000, RZ, 0xc0, !PT ;  /* 0x7ff0000007107812 */ /* 0x000fc800078ec0ff */
[CC--:B------:R-:W-:Y:S02]  /*0a50*/  VIADDMNMX R4, R11.reuse, -R16.reuse, 0xb9600000, !PT ;  /* 0xb96000000b047446 */ /* 0x0c0fe40007800910 */
[----:B------:R-:W-:Y:S02]  /*0a60*/  ISETP.GE.U32.AND P0, PT, R11, R16, PT ;  /* 0x000000100b00720c */ /* 0x000fe40003f06070 */
[----:B------:R-:W-:Y:S02]  /*0a70*/  VIMNMX R4, PT, PT, R4, 0x46a00000, PT ;  /* 0x46a0000004047848 */ /* 0x000fe40003fe0100 */
[----:B------:R-:W-:-:S05]  /*0a80*/  SEL R11, R12, 0x63400000, !P0 ;  /* 0x634000000c0b7807 */ /* 0x000fca0004000000 */
[----:B------:R-:W-:Y:S02]  /*0a90*/  IMAD.IADD R11, R4, 0x1, -R11 ;  /* 0x00000001040b7824 */ /* 0x000fe400078e0a0b */
[----:B------:R-:W-:Y:S02]  /*0aa0*/  IMAD.MOV.U32 R4, RZ, RZ, RZ ;  /* 0x000000ffff047224 */ /* 0x000fe400078e00ff */
[----:B------:R-:W-:-:S06]  /*0ab0*/  VIADD R5, R11, 0x7fe00000 ;  /* 0x7fe000000b057836 */ /* 0x000fcc0000000000 */
[----:B------:R-:W-:-:S10]  /*0ac0*/  DMUL R12, R14, R4 ;  /* 0x000000040e0c7228 */ /* 0x000fd40000000000 */
[----:B------:R-:W-:-:S13]  /*0ad0*/  FSETP.GTU.AND P0, PT, |R13|, 1.469367938527859385e-39, PT ;  /* 0x001000000d00780b */ /* 0x000fda0003f0c200 */
[----:B------:R-:W-:Y:S05]  /*0ae0*/  @P0 BRA `(.L_x_6) ;  /* 0x0000000000940947 */ /* 0x000fea0003800000 */
[----:B------:R-:W-:Y:S01]  /*0af0*/  DFMA R2, R14, -R2, R8 ;  /* 0x800000020e02722b */ /* 0x000fe20000000008 */
[----:B------:R-:W-:-:S09]  /*0b00*/  IMAD.MOV.U32 R4, RZ, RZ, RZ ;  /* 0x000000ffff047224 */ /* 0x000fd200078e00ff */
[C---:B------:R-:W-:Y:S02]  /*0b10*/  FSETP.NEU.AND P0, PT, R3.reuse, RZ, PT ;  /* 0x000000ff0300720b */ /* 0x040fe40003f0d000 */
[----:B------:R-:W-:-:S04]  /*0b20*/  LOP3.LUT R7, R3, 0x80000000, R7, 0x48, !PT ;  /* 0x8000000003077812 */ /* 0x000fc800078e4807 */
[----:B------:R-:W-:-:S07]  /*0b30*/  LOP3.LUT R5, R7, R5, RZ, 0xfc, !PT ;  /* 0x0000000507057212 */ /* 0x000fce00078efcff */
[----:B------:R-:W-:Y:S05]  /*0b40*/  @!P0 BRA `(.L_x_6) ;  /* 0x00000000007c8947 */ /* 0x000fea0003800000 */
[----:B------:R-:W-:Y:S01]  /*0b50*/  IMAD.MOV R3, RZ, RZ, -R11 ;  /* 0x000000ffff037224 */ /* 0x000fe200078e0a0b */
[----:B------:R-:W-:Y:S01]  /*0b60*/  DMUL.RP R4, R14, R4 ;  /* 0x000000040e047228 */ /* 0x000fe20000008000 */
[----:B------:R-:W-:-:S06]  /*0b70*/  IMAD.MOV.U32 R2, RZ, RZ, RZ ;  /* 0x000000ffff027224 */ /* 0x000fcc00078e00ff */
[----:B------:R-:W-:-:S03]  /*0b80*/  DFMA R2, R12, -R2, R14 ;  /* 0x800000020c02722b */ /* 0x000fc6000000000e */
[----:B------:R-:W-:-:S03]  /*0b90*/  LOP3.LUT R7, R5, R7, RZ, 0x3c, !PT ;  /* 0x0000000705077212 */ /* 0x000fc600078e3cff */
[----:B------:R-:W-:-:S04]  /*0ba0*/  IADD3 R2, PT, PT, -R11, -0x43300000, RZ ;  /* 0xbcd000000b027810 */ /* 0x000fc80007ffe1ff */
[----:B------:R-:W-:-:S04]  /*0bb0*/  FSETP.NEU.AND P0, PT, |R3|, R2, PT ;  /* 0x000000020300720b */ /* 0x000fc80003f0d200 */
[----:B------:R-:W-:Y:S02]  /*0bc0*/  FSEL R12, R4, R12, !P0 ;  /* 0x0000000c040c7208 */ /* 0x000fe40004000000 */
[----:B------:R-:W-:Y:S01]  /*0bd0*/  FSEL R13, R7, R13, !P0 ;  /* 0x0000000d070d7208 */ /* 0x000fe20004000000 */
[----:B------:R-:W-:Y:S06]  /*0be0*/  BRA `(.L_x_6) ;  /* 0x0000000000547947 */ /* 0x000fec0003800000 */
.L_x_5:
[----:B------:R-:W-:-:S14]  /*0bf0*/  DSETP.NAN.AND P0, PT, R4, R4, PT ;  /* 0x000000040400722a */ /* 0x000fdc0003f08000 */
[----:B------:R-:W-:Y:S05]  /*0c00*/  @P0 BRA `(.L_x_7) ;  /* 0x0000000000440947 */ /* 0x000fea0003800000 */
[----:B------:R-:W-:-:S14]  /*0c10*/  DSETP.NAN.AND P0, PT, R6, R6, PT ;  /* 0x000000060600722a */ /* 0x000fdc0003f08000 */
[----:B------:R-:W-:Y:S05]  /*0c20*/  @P0 BRA `(.L_x_8) ;  /* 0x0000000000300947 */ /* 0x000fea0003800000 */
[----:B------:R-:W-:Y:S01]  /*0c30*/  ISETP.NE.AND P0, PT, R21, R20, PT ;  /* 0x000000141500720c */ /* 0x000fe20003f05270 */
[----:B------:R-:W-:Y:S02]  /*0c40*/  IMAD.MOV.U32 R12, RZ, RZ, 0x0 ;  /* 0x00000000ff0c7424 */ /* 0x000fe400078e00ff */
[----:B------:R-:W-:-:S10]  /*0c50*/  IMAD.MOV.U32 R13, RZ, RZ, -0x80000 ;  /* 0xfff80000ff0d7424 */ /* 0x000fd400078e00ff */
[----:B------:R-:W-:Y:S05]  /*0c60*/  @!P0 BRA `(.L_x_6) ;  /* 0x0000000000348947 */ /* 0x000fea0003800000 */
[----:B------:R-:W-:Y:S02]  /*0c70*/  ISETP.NE.AND P0, PT, R21, 0x7ff00000, PT ;  /* 0x7ff000001500780c */ /* 0x000fe40003f05270 */
[----:B------:R-:W-:Y:S02]  /*0c80*/  LOP3.LUT R13, R5, 0x80000000, R7, 0x48, !PT ;  /* 0x80000000050d7812 */ /* 0x000fe400078e4807 */
[----:B------:R-:W-:-:S13]  /*0c90*/  ISETP.EQ.OR P0, PT, R20, RZ, !P0 ;  /* 0x000000ff1400720c */ /* 0x000fda0004702670 */
[----:B------:R-:W-:Y:S01]  /*0ca0*/  @P0 LOP3.LUT R2, R13, 0x7ff00000, RZ, 0xfc, !PT ;  /* 0x7ff000000d020812 */ /* 0x000fe200078efcff */
[----:B------:R-:W-:Y:S02]  /*0cb0*/  @!P0 IMAD.MOV.U32 R12, RZ, RZ, RZ ;  /* 0x000000ffff0c8224 */ /* 0x000fe400078e00ff */
[----:B------:R-:W-:Y:S02]  /*0cc0*/  @P0 IMAD.MOV.U32 R12, RZ, RZ, RZ ;  /* 0x000000ffff0c0224 */ /* 0x000fe400078e00ff */
[----:B------:R-:W-:Y:S01]  /*0cd0*/  @P0 IMAD.MOV.U32 R13, RZ, RZ, R2 ;  /* 0x000000ffff0d0224 */ /* 0x000fe200078e0002 */
[----:B------:R-:W-:Y:S06]  /*0ce0*/  BRA `(.L_x_6) ;  /* 0x0000000000147947 */ /* 0x000fec0003800000 */
.L_x_8:
[----:B------:R-:W-:Y:S01]  /*0cf0*/  LOP3.LUT R13, R7, 0x80000, RZ, 0xfc, !PT ;  /* 0x00080000070d7812 */ /* 0x000fe200078efcff */
[----:B------:R-:W-:Y:S01]  /*0d00*/  IMAD.MOV.U32 R12, RZ, RZ, R6 ;  /* 0x000000ffff0c7224 */ /* 0x000fe200078e0006 */
[----:B------:R-:W-:Y:S06]  /*0d10*/  BRA `(.L_x_6) ;  /* 0x0000000000087947 */ /* 0x000fec0003800000 */
.L_x_7:
[----:B------:R-:W-:Y:S01]  /*0d20*/  LOP3.LUT R13, R5, 0x80000, RZ, 0xfc, !PT ;  /* 0x00080000050d7812 */ /* 0x000fe200078efcff */
[----:B------:R-:W-:-:S07]  /*0d30*/  IMAD.MOV.U32 R12, RZ, RZ, R4 ;  /* 0x000000ffff0c7224 */ /* 0x000fce00078e0004 */
.L_x_6:
[----:B------:R-:W-:Y:S05]  /*0d40*/  BSYNC.RECONVERGENT B1 ;  /* 0x0000000000017941 */ /* 0x000fea0003800200 */
.L_x_4:
[----:B------:R-:W-:Y:S02]  /*0d50*/  IMAD.MOV.U32 R11, RZ, RZ, 0x0 ;  /* 0x00000000ff0b7424 */ /* 0x000fe400078e00ff */
[----:B------:R-:W-:Y:S02]  /*0d60*/  IMAD.MOV.U32 R2, RZ, RZ, R12 ;  /* 0x000000ffff027224 */ /* 0x000fe400078e000c */
[----:B------:R-:W-:Y:S01]  /*0d70*/  IMAD.MOV.U32 R3, RZ, RZ, R13 ;  /* 0x000000ffff037224 */ /* 0x000fe200078e000d */
[----:B------:R-:W-:Y:S06]  /*0d80*/  RET.REL.NODEC R10 `(softmax) ;  /* 0xfffffff00a9c7950 */ /* 0x000fec0003c3ffff */
.L_x_9:
[----:B------:R-:W-:-:S00]  /*0d90*/  BRA `(.L_x_9) ;  /* 0xfffffffc00fc7947 */ /* 0x000fc0000383ffff */
[----:B------:R-:W-:-:S00]  /*0da0*/  NOP ;  /* 0x0000000000007918 */ /* 0x000fc00000000000 */
        /* <DEDUP_REMOVED lines=13> */
.L_x_10:


//--------------------- .nv.shared.reserved.0     --------------------------
	.section	.nv.shared.reserved.0,"aw",@nobits
	.weak		__nv_reservedSMEM_offset_0_alias
	.size		__nv_reservedSMEM_offset_0_alias, 0, 64
	.other		__nv_reservedSMEM_offset_0_alias,@"STO_CUDA_RESERVED_SHARED STV_DEFAULT"
__nv_reservedSMEM_offset_0_alias:
	.zero		0
	.zero		64


//--------------------- .nv.constant0.softmax     --------------------------
	.section	.nv.constant0.softmax,"a",@progbits
	.sectionflags	@""
	.align	4
.nv.constant0.softmax:
	.zero		928


//--------------------- SYMBOLS --------------------------

	.type		.nv.reservedSmem.offset0,@object
	.size		.nv.reservedSmem.offset0,0x4
